//
// Generated by NVIDIA NVVM Compiler
//
// Compiler Build ID: CL-36424714
// Cuda compilation tools, release 13.0, V13.0.88
// Based on NVVM 20.0.0
//

.version 9.0
.target sm_100
.address_size 64

// _ZZ20convolution_vertical13kernel_paramsPhS0_E5cache has been demoted
// _ZZ22convolution_horizontal13kernel_paramsPhS0_E5cache has been demoted

.entry _Z20convolution_vertical13kernel_paramsPhS0_(
	.param .align 4 .b8 _Z20convolution_vertical13kernel_paramsPhS0__param_0[76],
	.param .u64 .ptr .align 1 _Z20convolution_vertical13kernel_paramsPhS0__param_1,
	.param .u64 .ptr .align 1 _Z20convolution_vertical13kernel_paramsPhS0__param_2
)
{
	.reg .pred 	%p<4>;
	.reg .b16 	%rs<3>;
	.reg .b32 	%r<40>;
	.reg .b32 	%f<88>;
	.reg .b64 	%rd<12>;
	// demoted variable
	.shared .align 4 .b8 _ZZ20convolution_vertical13kernel_paramsPhS0_E5cache[8192];
	ld.param.f32 	%f17, [_Z20convolution_vertical13kernel_paramsPhS0__param_0+64];
	ld.param.f32 	%f16, [_Z20convolution_vertical13kernel_paramsPhS0__param_0+60];
	ld.param.f32 	%f15, [_Z20convolution_vertical13kernel_paramsPhS0__param_0+56];
	ld.param.f32 	%f14, [_Z20convolution_vertical13kernel_paramsPhS0__param_0+52];
	ld.param.f32 	%f13, [_Z20convolution_vertical13kernel_paramsPhS0__param_0+48];
	ld.param.f32 	%f12, [_Z20convolution_vertical13kernel_paramsPhS0__param_0+44];
	ld.param.f32 	%f11, [_Z20convolution_vertical13kernel_paramsPhS0__param_0+40];
	ld.param.f32 	%f10, [_Z20convolution_vertical13kernel_paramsPhS0__param_0+36];
	ld.param.f32 	%f9, [_Z20convolution_vertical13kernel_paramsPhS0__param_0+32];
	ld.param.f32 	%f8, [_Z20convolution_vertical13kernel_paramsPhS0__param_0+28];
	ld.param.f32 	%f7, [_Z20convolution_vertical13kernel_paramsPhS0__param_0+24];
	ld.param.f32 	%f6, [_Z20convolution_vertical13kernel_paramsPhS0__param_0+20];
	ld.param.f32 	%f5, [_Z20convolution_vertical13kernel_paramsPhS0__param_0+16];
	ld.param.f32 	%f4, [_Z20convolution_vertical13kernel_paramsPhS0__param_0+12];
	ld.param.f32 	%f3, [_Z20convolution_vertical13kernel_paramsPhS0__param_0+8];
	ld.param.f32 	%f2, [_Z20convolution_vertical13kernel_paramsPhS0__param_0+4];
	ld.param.f32 	%f1, [_Z20convolution_vertical13kernel_paramsPhS0__param_0];
	ld.param.u32 	%r8, [_Z20convolution_vertical13kernel_paramsPhS0__param_0+72];
	ld.param.u32 	%r7, [_Z20convolution_vertical13kernel_paramsPhS0__param_0+68];
	ld.param.u64 	%rd2, [_Z20convolution_vertical13kernel_paramsPhS0__param_1];
	mov.u32 	%r2, %tid.x;
	mov.u32 	%r9, %ctaid.x;
	shl.b32 	%r10, %r9, 5;
	add.s32 	%r3, %r10, %r2;
	mov.u32 	%r4, %tid.y;
	mov.u32 	%r11, %ctaid.y;
	shl.b32 	%r12, %r11, 5;
	add.s32 	%r5, %r12, %r4;
	add.s32 	%r13, %r7, -1;
	min.s32 	%r14, %r3, %r13;
	shl.b32 	%r15, %r2, 2;
	mov.u32 	%r16, _ZZ20convolution_vertical13kernel_paramsPhS0_E5cache;
	add.s32 	%r17, %r16, %r15;
	add.s32 	%r18, %r8, -1;
	max.s32 	%r19, %r14, 0;
	add.s32 	%r20, %r5, -16;
	cvta.to.global.u64 	%rd3, %rd2;
	min.s32 	%r21, %r20, %r18;
	max.s32 	%r22, %r21, 0;
	mad.lo.s32 	%r23, %r22, %r7, %r19;
	cvt.s64.s32 	%rd4, %r23;
	add.s64 	%rd5, %rd3, %rd4;
	ld.global.u8 	%rs1, [%rd5];
	cvt.rn.f32.u16 	%f18, %rs1;
	cvt.rzi.s32.f32 	%r24, %f18;
	cvt.rn.f32.s32 	%f19, %r24;
	shl.b32 	%r25, %r4, 7;
	add.s32 	%r6, %r17, %r25;
	st.shared.f32 	[%r6], %f19;
	add.s32 	%r26, %r5, 16;
	min.s32 	%r27, %r26, %r18;
	max.s32 	%r28, %r27, 0;
	mad.lo.s32 	%r29, %r28, %r7, %r19;
	cvt.s64.s32 	%rd6, %r29;
	add.s64 	%rd7, %rd3, %rd6;
	ld.global.u8 	%rs2, [%rd7];
	cvt.rn.f32.u16 	%f20, %rs2;
	cvt.rzi.s32.f32 	%r30, %f20;
	cvt.rn.f32.s32 	%f21, %r30;
	st.shared.f32 	[%r6+4096], %f21;
	bar.sync 	0;
	setp.ge.s32 	%p1, %r3, %r7;
	setp.ge.s32 	%p2, %r5, %r8;
	or.pred  	%p3, %p1, %p2;
	@%p3 bra 	$L__BB0_2;
	ld.param.u64 	%rd11, [_Z20convolution_vertical13kernel_paramsPhS0__param_2];
	cvta.to.global.u64 	%rd8, %rd11;
	add.s32 	%r33, %r16, %r25;
	add.s32 	%r35, %r33, %r15;
	ld.shared.f32 	%f22, [%r35+2048];
	ld.shared.f32 	%f23, [%r6+1920];
	mul.f32 	%f24, %f2, %f23;
	fma.rn.f32 	%f25, %f1, %f22, %f24;
	ld.shared.f32 	%f26, [%r6+2176];
	fma.rn.f32 	%f27, %f2, %f26, %f25;
	ld.shared.f32 	%f28, [%r6+1792];
	fma.rn.f32 	%f29, %f3, %f28, %f27;
	ld.shared.f32 	%f30, [%r6+2304];
	fma.rn.f32 	%f31, %f3, %f30, %f29;
	ld.shared.f32 	%f32, [%r6+1664];
	fma.rn.f32 	%f33, %f4, %f32, %f31;
	ld.shared.f32 	%f34, [%r6+2432];
	fma.rn.f32 	%f35, %f4, %f34, %f33;
	ld.shared.f32 	%f36, [%r6+1536];
	fma.rn.f32 	%f37, %f5, %f36, %f35;
	ld.shared.f32 	%f38, [%r6+2560];
	fma.rn.f32 	%f39, %f5, %f38, %f37;
	ld.shared.f32 	%f40, [%r6+1408];
	fma.rn.f32 	%f41, %f6, %f40, %f39;
	ld.shared.f32 	%f42, [%r6+2688];
	fma.rn.f32 	%f43, %f6, %f42, %f41;
	ld.shared.f32 	%f44, [%r6+1280];
	fma.rn.f32 	%f45, %f7, %f44, %f43;
	ld.shared.f32 	%f46, [%r6+2816];
	fma.rn.f32 	%f47, %f7, %f46, %f45;
	ld.shared.f32 	%f48, [%r6+1152];
	fma.rn.f32 	%f49, %f8, %f48, %f47;
	ld.shared.f32 	%f50, [%r6+2944];
	fma.rn.f32 	%f51, %f8, %f50, %f49;
	ld.shared.f32 	%f52, [%r6+1024];
	fma.rn.f32 	%f53, %f9, %f52, %f51;
	ld.shared.f32 	%f54, [%r6+3072];
	fma.rn.f32 	%f55, %f9, %f54, %f53;
	ld.shared.f32 	%f56, [%r6+896];
	fma.rn.f32 	%f57, %f10, %f56, %f55;
	ld.shared.f32 	%f58, [%r6+3200];
	fma.rn.f32 	%f59, %f10, %f58, %f57;
	ld.shared.f32 	%f60, [%r6+768];
	fma.rn.f32 	%f61, %f11, %f60, %f59;
	ld.shared.f32 	%f62, [%r6+3328];
	fma.rn.f32 	%f63, %f11, %f62, %f61;
	ld.shared.f32 	%f64, [%r6+640];
	fma.rn.f32 	%f65, %f12, %f64, %f63;
	ld.shared.f32 	%f66, [%r6+3456];
	fma.rn.f32 	%f67, %f12, %f66, %f65;
	ld.shared.f32 	%f68, [%r6+512];
	fma.rn.f32 	%f69, %f13, %f68, %f67;
	ld.shared.f32 	%f70, [%r6+3584];
	fma.rn.f32 	%f71, %f13, %f70, %f69;
	ld.shared.f32 	%f72, [%r6+384];
	fma.rn.f32 	%f73, %f14, %f72, %f71;
	ld.shared.f32 	%f74, [%r6+3712];
	fma.rn.f32 	%f75, %f14, %f74, %f73;
	ld.shared.f32 	%f76, [%r6+256];
	fma.rn.f32 	%f77, %f15, %f76, %f75;
	ld.shared.f32 	%f78, [%r6+3840];
	fma.rn.f32 	%f79, %f15, %f78, %f77;
	ld.shared.f32 	%f80, [%r6+128];
	fma.rn.f32 	%f81, %f16, %f80, %f79;
	ld.shared.f32 	%f82, [%r6+3968];
	fma.rn.f32 	%f83, %f16, %f82, %f81;
	ld.shared.f32 	%f84, [%r6];
	fma.rn.f32 	%f85, %f17, %f84, %f83;
	ld.shared.f32 	%f86, [%r6+4096];
	fma.rn.f32 	%f87, %f17, %f86, %f85;
	cvt.rzi.s32.f32 	%r36, %f87;
	min.s32 	%r37, %r36, 255;
	max.s32 	%r38, %r37, 0;
	mad.lo.s32 	%r39, %r7, %r5, %r3;
	cvt.s64.s32 	%rd9, %r39;
	add.s64 	%rd10, %rd8, %rd9;
	st.global.u8 	[%rd10], %r38;
$L__BB0_2:
	ret;

}
.entry _Z22convolution_horizontal13kernel_paramsPhS0_(
	.param .align 4 .b8 _Z22convolution_horizontal13kernel_paramsPhS0__param_0[76],
	.param .u64 .ptr .align 1 _Z22convolution_horizontal13kernel_paramsPhS0__param_1,
	.param .u64 .ptr .align 1 _Z22convolution_horizontal13kernel_paramsPhS0__param_2
)
{
	.reg .pred 	%p<4>;
	.reg .b16 	%rs<3>;
	.reg .b32 	%r<48>;
	.reg .b32 	%f<88>;
	.reg .b64 	%rd<12>;
	// demoted variable
	.shared .align 4 .b8 _ZZ22convolution_horizontal13kernel_paramsPhS0_E5cache[8192];
	ld.param.f32 	%f17, [_Z22convolution_horizontal13kernel_paramsPhS0__param_0+64];
	ld.param.f32 	%f16, [_Z22convolution_horizontal13kernel_paramsPhS0__param_0+60];
	ld.param.f32 	%f15, [_Z22convolution_horizontal13kernel_paramsPhS0__param_0+56];
	ld.param.f32 	%f14, [_Z22convolution_horizontal13kernel_paramsPhS0__param_0+52];
	ld.param.f32 	%f13, [_Z22convolution_horizontal13kernel_paramsPhS0__param_0+48];
	ld.param.f32 	%f12, [_Z22convolution_horizontal13kernel_paramsPhS0__param_0+44];
	ld.param.f32 	%f11, [_Z22convolution_horizontal13kernel_paramsPhS0__param_0+40];
	ld.param.f32 	%f10, [_Z22convolution_horizontal13kernel_paramsPhS0__param_0+36];
	ld.param.f32 	%f9, [_Z22convolution_horizontal13kernel_paramsPhS0__param_0+32];
	ld.param.f32 	%f8, [_Z22convolution_horizontal13kernel_paramsPhS0__param_0+28];
	ld.param.f32 	%f7, [_Z22convolution_horizontal13kernel_paramsPhS0__param_0+24];
	ld.param.f32 	%f6, [_Z22convolution_horizontal13kernel_paramsPhS0__param_0+20];
	ld.param.f32 	%f5, [_Z22convolution_horizontal13kernel_paramsPhS0__param_0+16];
	ld.param.f32 	%f4, [_Z22convolution_horizontal13kernel_paramsPhS0__param_0+12];
	ld.param.f32 	%f3, [_Z22convolution_horizontal13kernel_paramsPhS0__param_0+8];
	ld.param.f32 	%f2, [_Z22convolution_horizontal13kernel_paramsPhS0__param_0+4];
	ld.param.f32 	%f1, [_Z22convolution_horizontal13kernel_paramsPhS0__param_0];
	ld.param.u32 	%r1, [_Z22convolution_horizontal13kernel_paramsPhS0__param_0+68];
	ld.param.u32 	%r2, [_Z22convolution_horizontal13kernel_paramsPhS0__param_0+72];
	ld.param.u64 	%rd2, [_Z22convolution_horizontal13kernel_paramsPhS0__param_1];
	mov.u32 	%r3, %tid.x;
	mov.u32 	%r4, %ctaid.x;
	shl.b32 	%r5, %r4, 5;
	add.s32 	%r6, %r5, %r3;
	mov.u32 	%r7, %tid.y;
	mov.u32 	%r8, %ctaid.y;
	shl.b32 	%r9, %r8, 5;
	add.s32 	%r10, %r9, %r7;
	add.s32 	%r11, %r2, -1;
	min.s32 	%r12, %r10, %r11;
	max.s32 	%r13, %r12, 0;
	mul.lo.s32 	%r14, %r13, %r1;
	shl.b32 	%r15, %r7, 8;
	mov.u32 	%r16, _ZZ22convolution_horizontal13kernel_paramsPhS0_E5cache;
	add.s32 	%r17, %r16, %r15;
	add.s32 	%r18, %r1, -1;
	add.s32 	%r19, %r6, -16;
	cvta.to.global.u64 	%rd3, %rd2;
	min.s32 	%r20, %r19, %r18;
	max.s32 	%r21, %r20, 0;
	add.s32 	%r22, %r14, %r21;
	cvt.s64.s32 	%rd4, %r22;
	add.s64 	%rd5, %rd3, %rd4;
	ld.global.u8 	%rs1, [%rd5];
	cvt.rn.f32.u16 	%f18, %rs1;
	cvt.rzi.s32.f32 	%r23, %f18;
	cvt.rn.f32.s32 	%f19, %r23;
	shl.b32 	%r24, %r3, 2;
	add.s32 	%r25, %r17, %r24;
	st.shared.f32 	[%r25], %f19;
	add.s32 	%r26, %r6, 16;
	min.s32 	%r27, %r26, %r18;
	max.s32 	%r28, %r27, 0;
	add.s32 	%r29, %r14, %r28;
	cvt.s64.s32 	%rd6, %r29;
	add.s64 	%rd7, %rd3, %rd6;
	ld.global.u8 	%rs2, [%rd7];
	cvt.rn.f32.u16 	%f20, %rs2;
	cvt.rzi.s32.f32 	%r30, %f20;
	cvt.rn.f32.s32 	%f21, %r30;
	st.shared.f32 	[%r25+128], %f21;
	bar.sync 	0;
	setp.ge.s32 	%p1, %r6, %r1;
	setp.ge.s32 	%p2, %r10, %r2;
	or.pred  	%p3, %p1, %p2;
	@%p3 bra 	$L__BB1_2;
	ld.param.u64 	%rd11, [_Z22convolution_horizontal13kernel_paramsPhS0__param_2];
	cvta.to.global.u64 	%rd8, %rd11;
	ld.shared.f32 	%f22, [%r25+64];
	ld.shared.f32 	%f23, [%r25+68];
	mul.f32 	%f24, %f2, %f23;
	fma.rn.f32 	%f25, %f1, %f22, %f24;
	ld.shared.f32 	%f26, [%r25+60];
	fma.rn.f32 	%f27, %f2, %f26, %f25;
	ld.shared.f32 	%f28, [%r25+72];
	fma.rn.f32 	%f29, %f3, %f28, %f27;
	ld.shared.f32 	%f30, [%r25+56];
	fma.rn.f32 	%f31, %f3, %f30, %f29;
	ld.shared.f32 	%f32, [%r25+76];
	fma.rn.f32 	%f33, %f4, %f32, %f31;
	ld.shared.f32 	%f34, [%r25+52];
	fma.rn.f32 	%f35, %f4, %f34, %f33;
	ld.shared.f32 	%f36, [%r25+80];
	fma.rn.f32 	%f37, %f5, %f36, %f35;
	ld.shared.f32 	%f38, [%r25+48];
	fma.rn.f32 	%f39, %f5, %f38, %f37;
	ld.shared.f32 	%f40, [%r25+84];
	fma.rn.f32 	%f41, %f6, %f40, %f39;
	ld.shared.f32 	%f42, [%r25+44];
	fma.rn.f32 	%f43, %f6, %f42, %f41;
	ld.shared.f32 	%f44, [%r25+88];
	fma.rn.f32 	%f45, %f7, %f44, %f43;
	ld.shared.f32 	%f46, [%r25+40];
	fma.rn.f32 	%f47, %f7, %f46, %f45;
	ld.shared.f32 	%f48, [%r25+92];
	fma.rn.f32 	%f49, %f8, %f48, %f47;
	ld.shared.f32 	%f50, [%r25+36];
	fma.rn.f32 	%f51, %f8, %f50, %f49;
	ld.shared.f32 	%f52, [%r25+96];
	fma.rn.f32 	%f53, %f9, %f52, %f51;
	ld.shared.f32 	%f54, [%r25+32];
	fma.rn.f32 	%f55, %f9, %f54, %f53;
	ld.shared.f32 	%f56, [%r25+100];
	fma.rn.f32 	%f57, %f10, %f56, %f55;
	ld.shared.f32 	%f58, [%r25+28];
	fma.rn.f32 	%f59, %f10, %f58, %f57;
	ld.shared.f32 	%f60, [%r25+104];
	fma.rn.f32 	%f61, %f11, %f60, %f59;
	ld.shared.f32 	%f62, [%r25+24];
	fma.rn.f32 	%f63, %f11, %f62, %f61;
	ld.shared.f32 	%f64, [%r25+108];
	fma.rn.f32 	%f65, %f12, %f64, %f63;
	ld.shared.f32 	%f66, [%r25+20];
	fma.rn.f32 	%f67, %f12, %f66, %f65;
	ld.shared.f32 	%f68, [%r25+112];
	fma.rn.f32 	%f69, %f13, %f68, %f67;
	ld.shared.f32 	%f70, [%r25+16];
	fma.rn.f32 	%f71, %f13, %f70, %f69;
	ld.shared.f32 	%f72, [%r25+116];
	fma.rn.f32 	%f73, %f14, %f72, %f71;
	ld.shared.f32 	%f74, [%r25+12];
	fma.rn.f32 	%f75, %f14, %f74, %f73;
	ld.shared.f32 	%f76, [%r25+120];
	fma.rn.f32 	%f77, %f15, %f76, %f75;
	ld.shared.f32 	%f78, [%r25+8];
	fma.rn.f32 	%f79, %f15, %f78, %f77;
	ld.shared.f32 	%f80, [%r25+124];
	fma.rn.f32 	%f81, %f16, %f80, %f79;
	ld.shared.f32 	%f82, [%r25+4];
	fma.rn.f32 	%f83, %f16, %f82, %f81;
	ld.shared.f32 	%f84, [%r25+128];
	fma.rn.f32 	%f85, %f17, %f84, %f83;
	ld.shared.f32 	%f86, [%r25];
	fma.rn.f32 	%f87, %f17, %f86, %f85;
	cvt.rzi.s32.f32 	%r38, %f87;
	min.s32 	%r39, %r38, 255;
	max.s32 	%r40, %r39, 0;
	mad.lo.s32 	%r47, %r1, %r10, %r6;
	cvt.s64.s32 	%rd9, %r47;
	add.s64 	%rd10, %rd8, %rd9;
	st.global.u8 	[%rd10], %r40;
$L__BB1_2:
	ret;

}


// ===== COMPILED SASS (sm_100) =====

	.target	sm_100

	.elftype	@"ET_EXEC"


//--------------------- .note.nv.tkinfo           --------------------------
	.section	.note.nv.tkinfo,"",@"SHT_NOTE"
	.sectionflags	@"SHF_NOTE_NV_TKINFO"
	.tkinfo
        /*0018*/ 	.word	0x00000002
        /*0030*/ 	.string	""
        /*0030*/ 	.string	"ptxas"
        /*0030*/ 	.string	"Cuda compilation tools, release 13.0, V13.0.88"
        /*0030*/ 	.string	"Build cuda_13.0.r13.0/compiler.36424714_0"
        /*0030*/ 	.string	"-arch sm_100 -m 64 "



//--------------------- .note.nv.cuinfo           --------------------------
	.section	.note.nv.cuinfo,"",@"SHT_NOTE"
	.sectionflags	@"SHF_NOTE_NV_CUINFO"
        /*0018*/ 	.short	0x0002
        /*001a*/ 	.short	0x0064
        /*001c*/ 	.short	0x0082
	.zero		2


//--------------------- .nv.info                  --------------------------
	.section	.nv.info,"",@"SHT_CUDA_INFO"
	.align	4


	//----- nvinfo : EIATTR_REGCOUNT
	.align		4
        /*0000*/ 	.byte	0x04, 0x2f
        /*0002*/ 	.short	(.L_1 - .L_0)
	.align		4
.L_0:
        /*0004*/ 	.word	index@(_Z20convolution_vertical13kernel_paramsPhS0_)
        /*0008*/ 	.word	0x00000018


	//----- nvinfo : EIATTR_FRAME_SIZE
	.align		4
.L_1:
        /*000c*/ 	.byte	0x04, 0x11
        /*000e*/ 	.short	(.L_3 - .L_2)
	.align		4
.L_2:
        /*0010*/ 	.word	index@(_Z20convolution_vertical13kernel_paramsPhS0_)
        /*0014*/ 	.word	0x00000000


	//----- nvinfo : EIATTR_REGCOUNT
	.align		4
.L_3:
        /*0018*/ 	.byte	0x04, 0x2f
        /*001a*/ 	.short	(.L_5 - .L_4)
	.align		4
.L_4:
        /*001c*/ 	.word	index@(_Z22convolution_horizontal13kernel_paramsPhS0_)
        /*0020*/ 	.word	0x00000018


	//----- nvinfo : EIATTR_FRAME_SIZE
	.align		4
.L_5:
        /*0024*/ 	.byte	0x04, 0x11
        /*0026*/ 	.short	(.L_7 - .L_6)
	.align		4
.L_6:
        /*0028*/ 	.word	index@(_Z22convolution_horizontal13kernel_paramsPhS0_)
        /*002c*/ 	.word	0x00000000


	//----- nvinfo : EIATTR_MIN_STACK_SIZE
	.align		4
.L_7:
        /*0030*/ 	.byte	0x04, 0x12
        /*0032*/ 	.short	(.L_9 - .L_8)
	.align		4
.L_8:
        /*0034*/ 	.word	index@(_Z22convolution_horizontal13kernel_paramsPhS0_)
        /*0038*/ 	.word	0x00000000


	//----- nvinfo : EIATTR_MIN_STACK_SIZE
	.align		4
.L_9:
        /*003c*/ 	.byte	0x04, 0x12
        /*003e*/ 	.short	(.L_11 - .L_10)
	.align		4
.L_10:
        /*0040*/ 	.word	index@(_Z20convolution_vertical13kernel_paramsPhS0_)
        /*0044*/ 	.word	0x00000000
.L_11:


//--------------------- .nv.compat                --------------------------
	.section	.nv.compat,"",@"SHT_CUDA_COMPAT_INFO"
	.align	4
        /*0000*/ 	.byte	0x02, 0x09, 0x00, 0x00, 0x02, 0x02, 0x01, 0x00, 0x02, 0x05, 0x05, 0x00, 0x03, 0x07, 0x01, 0x01
        /*0010*/ 	.byte	0x02, 0x03, 0x00, 0x00, 0x02, 0x06, 0x01, 0x00, 0x04, 0x0b, 0x08, 0x00, 0x09, 0x00, 0x00, 0x00
        /*0020*/ 	.byte	0x00, 0x00, 0x00, 0x00


//--------------------- .nv.info._Z22convolution_horizontal13kernel_paramsPhS0_ --------------------------
	.section	.nv.info._Z22convolution_horizontal13kernel_paramsPhS0_,"",@"SHT_CUDA_INFO"
	.sectionflags	@""
	.align	4


	//----- nvinfo : EIATTR_CUDA_API_VERSION
	.align		4
        /*0000*/ 	.byte	0x04, 0x37
        /*0002*/ 	.short	(.L_13 - .L_12)
.L_12:
        /*0004*/ 	.word	0x00000082


	//----- nvinfo : EIATTR_KPARAM_INFO
	.align		4
.L_13:
        /*0008*/ 	.byte	0x04, 0x17
        /*000a*/ 	.short	(.L_15 - .L_14)
.L_14:
        /*000c*/ 	.word	0x00000000
        /*0010*/ 	.short	0x0002
        /*0012*/ 	.short	0x0058
        /*0014*/ 	.byte	0x00, 0xf5, 0x21, 0x00


	//----- nvinfo : EIATTR_KPARAM_INFO
	.align		4
.L_15:
        /*0018*/ 	.byte	0x04, 0x17
        /*001a*/ 	.short	(.L_17 - .L_16)
.L_16:
        /*001c*/ 	.word	0x00000000
        /*0020*/ 	.short	0x0001
        /*0022*/ 	.short	0x0050
        /*0024*/ 	.byte	0x00, 0xf5, 0x21, 0x00


	//----- nvinfo : EIATTR_KPARAM_INFO
	.align		4
.L_17:
        /*0028*/ 	.byte	0x04, 0x17
        /*002a*/ 	.short	(.L_19 - .L_18)
.L_18:
        /*002c*/ 	.word	0x00000000
        /*0030*/ 	.short	0x0000
        /*0032*/ 	.short	0x0000
        /*0034*/ 	.byte	0x00, 0xf0, 0x31, 0x01


	//----- nvinfo : EIATTR_SPARSE_MMA_MASK
	.align		4
.L_19:
        /*0038*/ 	.byte	0x03, 0x50
        /*003a*/ 	.short	0x0000


	//----- nvinfo : EIATTR_MAXREG_COUNT
	.align		4
        /*003c*/ 	.byte	0x03, 0x1b
        /*003e*/ 	.short	0x00ff


	//----- nvinfo : EIATTR_NUM_BARRIERS
	.align		4
        /*0040*/ 	.byte	0x02, 0x4c
        /*0042*/ 	.byte	0x01
	.zero		1


	//----- nvinfo : EIATTR_MERCURY_ISA_VERSION
	.align		4
        /*0044*/ 	.byte	0x03, 0x5f
        /*0046*/ 	.short	0x0101


	//----- nvinfo : EIATTR_VRC_CTA_INIT_COUNT
	.align		4
        /*0048*/ 	.byte	0x02, 0x4a
	.zero		1
	.zero		1


	//----- nvinfo : EIATTR_EXIT_INSTR_OFFSETS
	.align		4
        /*004c*/ 	.byte	0x04, 0x1c
        /*004e*/ 	.short	(.L_21 - .L_20)


	//   ....[0]....
.L_20:
        /*0050*/ 	.word	0x00000270


	//   ....[1]....
        /*0054*/ 	.word	0x00000760


	//----- nvinfo : EIATTR_CBANK_PARAM_SIZE
	.align		4
.L_21:
        /*0058*/ 	.byte	0x03, 0x19
        /*005a*/ 	.short	0x0060


	//----- nvinfo : EIATTR_PARAM_CBANK
	.align		4
        /*005c*/ 	.byte	0x04, 0x0a
        /*005e*/ 	.short	(.L_23 - .L_22)
	.align		4
.L_22:
        /*0060*/ 	.word	index@(.nv.constant0._Z22convolution_horizontal13kernel_paramsPhS0_)
        /*0064*/ 	.short	0x0380
        /*0066*/ 	.short	0x0060


	//----- nvinfo : EIATTR_SW_WAR
	.align		4
.L_23:
        /*0068*/ 	.byte	0x04, 0x36
        /*006a*/ 	.short	(.L_25 - .L_24)
.L_24:
        /*006c*/ 	.word	0x00000008
.L_25:


//--------------------- .nv.info._Z20convolution_vertical13kernel_paramsPhS0_ --------------------------
	.section	.nv.info._Z20convolution_vertical13kernel_paramsPhS0_,"",@"SHT_CUDA_INFO"
	.sectionflags	@""
	.align	4


	//----- nvinfo : EIATTR_CUDA_API_VERSION
	.align		4
        /*0000*/ 	.byte	0x04, 0x37
        /*0002*/ 	.short	(.L_27 - .L_26)
.L_26:
        /*0004*/ 	.word	0x00000082


	//----- nvinfo : EIATTR_KPARAM_INFO
	.align		4
.L_27:
        /*0008*/ 	.byte	0x04, 0x17
        /*000a*/ 	.short	(.L_29 - .L_28)
.L_28:
        /*000c*/ 	.word	0x00000000
        /*0010*/ 	.short	0x0002
        /*0012*/ 	.short	0x0058
        /*0014*/ 	.byte	0x00, 0xf5, 0x21, 0x00


	//----- nvinfo : EIATTR_KPARAM_INFO
	.align		4
.L_29:
        /*0018*/ 	.byte	0x04, 0x17
        /*001a*/ 	.short	(.L_31 - .L_30)
.L_30:
        /*001c*/ 	.word	0x00000000
        /*0020*/ 	.short	0x0001
        /*0022*/ 	.short	0x0050
        /*0024*/ 	.byte	0x00, 0xf5, 0x21, 0x00


	//----- nvinfo : EIATTR_KPARAM_INFO
	.align		4
.L_31:
        /*0028*/ 	.byte	0x04, 0x17
        /*002a*/ 	.short	(.L_33 - .L_32)
.L_32:
        /*002c*/ 	.word	0x00000000
        /*0030*/ 	.short	0x0000
        /*0032*/ 	.short	0x0000
        /*0034*/ 	.byte	0x00, 0xf0, 0x31, 0x01


	//----- nvinfo : EIATTR_SPARSE_MMA_MASK
	.align		4
.L_33:
        /*0038*/ 	.byte	0x03, 0x50
        /*003a*/ 	.short	0x0000


	//----- nvinfo : EIATTR_MAXREG_COUNT
	.align		4
        /*003c*/ 	.byte	0x03, 0x1b
        /*003e*/ 	.short	0x00ff


	//----- nvinfo : EIATTR_NUM_BARRIERS
	.align		4
        /*0040*/ 	.byte	0x02, 0x4c
        /*0042*/ 	.byte	0x01
	.zero		1


	//----- nvinfo : EIATTR_MERCURY_ISA_VERSION
	.align		4
        /*0044*/ 	.byte	0x03, 0x5f
        /*0046*/ 	.short	0x0101


	//----- nvinfo : EIATTR_VRC_CTA_INIT_COUNT
	.align		4
        /*0048*/ 	.byte	0x02, 0x4a
	.zero		1
	.zero		1


	//----- nvinfo : EIATTR_EXIT_INSTR_OFFSETS
	.align		4
        /*004c*/ 	.byte	0x04, 0x1c
        /*004e*/ 	.short	(.L_35 - .L_34)


	//   ....[0]....
.L_34:
        /*0050*/ 	.word	0x00000270


	//   ....[1]....
        /*0054*/ 	.word	0x00000780


	//----- nvinfo : EIATTR_CBANK_PARAM_SIZE
	.align		4
.L_35:
        /*0058*/ 	.byte	0x03, 0x19
        /*005a*/ 	.short	0x0060


	//----- nvinfo : EIATTR_PARAM_CBANK
	.align		4
        /*005c*/ 	.byte	0x04, 0x0a
        /*005e*/ 	.short	(.L_37 - .L_36)
	.align		4
.L_36:
        /*0060*/ 	.word	index@(.nv.constant0._Z20convolution_vertical13kernel_paramsPhS0_)
        /*0064*/ 	.short	0x0380
        /*0066*/ 	.short	0x0060


	//----- nvinfo : EIATTR_SW_WAR
	.align		4
.L_37:
        /*0068*/ 	.byte	0x04, 0x36
        /*006a*/ 	.short	(.L_39 - .L_38)
.L_38:
        /*006c*/ 	.word	0x00000008
.L_39:


//--------------------- .nv.callgraph             --------------------------
	.section	.nv.callgraph,"",@"SHT_CUDA_CALLGRAPH"
	.align	4
	.sectionentsize	8
	.align		4
        /*0000*/ 	.word	0x00000000
	.align		4
        /*0004*/ 	.word	0xffffffff
	.align		4
        /*0008*/ 	.word	0x00000000
	.align		4
        /*000c*/ 	.word	0xfffffffe
	.align		4
        /*0010*/ 	.word	0x00000000
	.align		4
        /*0014*/ 	.word	0xfffffffd
	.align		4
        /*0018*/ 	.word	0x00000000
	.align		4
        /*001c*/ 	.word	0xfffffffc


//--------------------- .text._Z22convolution_horizontal13kernel_paramsPhS0_ --------------------------
	.section	.text._Z22convolution_horizontal13kernel_paramsPhS0_,"ax",@progbits
	.align	128
.text._Z22convolution_horizontal13kernel_paramsPhS0_:
        .type           _Z22convolution_horizontal13kernel_paramsPhS0_,@function
        .size           _Z22convolution_horizontal13kernel_paramsPhS0_,(.L_x_2 - _Z22convolution_horizontal13kernel_paramsPhS0_)
        .other          _Z22convolution_horizontal13kernel_paramsPhS0_,@"STO_CUDA_ENTRY STV_DEFAULT"
_Z22convolution_horizontal13kernel_paramsPhS0_:
[----:B------:R-:W-:Y:S01]  /*0000*/  LDC R1, c[0x0][0x37c] ;  /* 0x0000df00ff017b82 */ /* 0x000fe20000000800 */
[----:B------:R-:W0:Y:S07]  /*0010*/  S2R R11, SR_TID.X ;  /* 0x00000000000b7919 */ /* 0x000e2e0000002100 */
[----:B------:R-:W1:Y:S01]  /*0020*/  LDC R0, c[0x0][0x3c4] ;  /* 0x0000f100ff007b82 */ /* 0x000e620000000800 */
[----:B------:R-:W2:Y:S01]  /*0030*/  LDCU.64 UR4, c[0x0][0x3d0] ;  /* 0x00007a00ff0477ac */ /* 0x000ea20008000a00 */
[----:B------:R-:W0:Y:S01]  /*0040*/  S2R R2, SR_CTAID.X ;  /* 0x0000000000027919 */ /* 0x000e220000002500 */
[----:B------:R-:W3:Y:S01]  /*0050*/  LDCU.64 UR6, c[0x0][0x358] ;  /* 0x00006b00ff0677ac */ /* 0x000ee20008000a00 */
[----:B------:R-:W4:Y:S04]  /*0060*/  S2R R12, SR_TID.Y ;  /* 0x00000000000c7919 */ /* 0x000f280000002200 */
[----:B------:R-:W5:Y:S01]  /*0070*/  LDC R14, c[0x0][0x3c8] ;  /* 0x0000f200ff0e7b82 */ /* 0x000f620000000800 */
[----:B------:R-:W4:Y:S01]  /*0080*/  S2R R3, SR_CTAID.Y ;  /* 0x0000000000037919 */ /* 0x000f220000002600 */
[----:B0-----:R-:W-:-:S02]  /*0090*/  LEA R5, R2, R11, 0x5 ;  /* 0x0000000b02057211 */ /* 0x001fc400078e28ff */
[----:B-1----:R-:W-:-:S04]  /*00a0*/  IADD3 R2, PT, PT, R0, -0x1, RZ ;  /* 0xffffffff00027810 */ /* 0x002fc80007ffe0ff */
[--C-:B------:R-:W-:Y:S02]  /*00b0*/  VIADDMNMX.RELU R4, R5, 0xfffffff0, R2.reuse, PT ;  /* 0xfffffff005047846 */ /* 0x100fe40003801102 */
[----:B----4-:R-:W-:Y:S02]  /*00c0*/  LEA R3, R3, R12, 0x5 ;  /* 0x0000000c03037211 */ /* 0x010fe400078e28ff */
[----:B------:R-:W-:Y:S02]  /*00d0*/  VIADDMNMX.RELU R2, R5, 0x10, R2, PT ;  /* 0x0000001005027846 */ /* 0x000fe40003801102 */
[----:B-----5:R-:W-:-:S05]  /*00e0*/  VIADDMNMX.RELU R7, R14, 0xffffffff, R3, PT ;  /* 0xffffffff0e077846 */ /* 0x020fca0003801103 */
[CC--:B------:R-:W-:Y:S02]  /*00f0*/  IMAD R4, R7.reuse, R0.reuse, R4 ;  /* 0x0000000007047224 */ /* 0x0c0fe400078e0204 */
[----:B------:R-:W-:-:S03]  /*0100*/  IMAD R2, R7, R0, R2 ;  /* 0x0000000007027224 */ /* 0x000fc600078e0202 */
[----:B--2---:R-:W-:Y:S02]  /*0110*/  IADD3 R6, P0, PT, R4, UR4, RZ ;  /* 0x0000000404067c10 */ /* 0x004fe4000ff1e0ff */
[----:B------:R-:W-:Y:S02]  /*0120*/  IADD3 R8, P1, PT, R2, UR4, RZ ;  /* 0x0000000402087c10 */ /* 0x000fe4000ff3e0ff */
[----:B------:R-:W-:Y:S02]  /*0130*/  LEA.HI.X.SX32 R7, R4, UR5, 0x1, P0 ;  /* 0x0000000504077c11 */ /* 0x000fe400080f0eff */
[----:B------:R-:W-:-:S03]  /*0140*/  LEA.HI.X.SX32 R9, R2, UR5, 0x1, P1 ;  /* 0x0000000502097c11 */ /* 0x000fc600088f0eff */
[----:B---3--:R-:W2:Y:S04]  /*0150*/  LDG.E.U8 R6, desc[UR6][R6.64] ;  /* 0x0000000606067981 */ /* 0x008ea8000c1e1100 */
[----:B------:R-:W3:Y:S01]  /*0160*/  LDG.E.U8 R8, desc[UR6][R8.64] ;  /* 0x0000000608087981 */ /* 0x000ee2000c1e1100 */
[----:B------:R-:W0:Y:S01]  /*0170*/  S2UR UR5, SR_CgaCtaId ;  /* 0x00000000000579c3 */ /* 0x000e220000008800 */
[----:B------:R-:W-:Y:S01]  /*0180*/  UMOV UR4, 0x400 ;  /* 0x0000040000047882 */ /* 0x000fe20000000000 */
[----:B------:R-:W-:-:S04]  /*0190*/  ISETP.GE.AND P0, PT, R3, R14, PT ;  /* 0x0000000e0300720c */ /* 0x000fc80003f06270 */
[----:B------:R-:W-:Y:S01]  /*01a0*/  ISETP.GE.OR P0, PT, R5, R0, P0 ;  /* 0x000000000500720c */ /* 0x000fe20000706670 */
[----:B0-----:R-:W-:-:S06]  /*01b0*/  ULEA UR4, UR5, UR4, 0x18 ;  /* 0x0000000405047291 */ /* 0x001fcc000f8ec0ff */
[----:B------:R-:W-:-:S04]  /*01c0*/  LEA R2, R12, UR4, 0x8 ;  /* 0x000000040c027c11 */ /* 0x000fc8000f8e40ff */
[----:B------:R-:W-:Y:S02]  /*01d0*/  LEA R2, R11, R2, 0x2 ;  /* 0x000000020b027211 */ /* 0x000fe400078e10ff */
[----:B--2---:R-:W-:Y:S02]  /*01e0*/  I2FP.F32.U32 R4, R6 ;  /* 0x0000000600047245 */ /* 0x004fe40000201000 */
[----:B---3--:R-:W-:-:S04]  /*01f0*/  I2FP.F32.U32 R10, R8 ;  /* 0x00000008000a7245 */ /* 0x008fc80000201000 */
[----:B------:R-:W0:Y:S08]  /*0200*/  F2I.TRUNC.NTZ R4, R4 ;  /* 0x0000000400047305 */ /* 0x000e30000020f100 */
[----:B------:R-:W1:Y:S01]  /*0210*/  F2I.TRUNC.NTZ R10, R10 ;  /* 0x0000000a000a7305 */ /* 0x000e62000020f100 */
[----:B0-----:R-:W-:-:S05]  /*0220*/  I2FP.F32.S32 R7, R4 ;  /* 0x0000000400077245 */ /* 0x001fca0000201400 */
[----:B------:R0:W-:Y:S01]  /*0230*/  STS [R2], R7 ;  /* 0x0000000702007388 */ /* 0x0001e20000000800 */
[----:B-1----:R-:W-:-:S05]  /*0240*/  I2FP.F32.S32 R9, R10 ;  /* 0x0000000a00097245 */ /* 0x002fca0000201400 */
[----:B------:R0:W-:Y:S01]  /*0250*/  STS [R2+0x80], R9 ;  /* 0x0000800902007388 */ /* 0x0001e20000000800 */
[----:B------:R-:W-:Y:S06]  /*0260*/  BAR.SYNC.DEFER_BLOCKING 0x0 ;  /* 0x0000000000007b1d */ /* 0x000fec0000010000 */
[----:B------:R-:W-:Y:S05]  /*0270*/  @P0 EXIT ;  /* 0x000000000000094d */ /* 0x000fea0003800000 */
[----:B------:R-:W1:Y:S01]  /*0280*/  LDS R6, [R2+0x44] ;  /* 0x0000440002067984 */ /* 0x000e620000000800 */
[----:B------:R-:W1:Y:S01]  /*0290*/  LDCU.128 UR8, c[0x0][0x380] ;  /* 0x00007000ff0877ac */ /* 0x000e620008000c00 */
[----:B------:R-:W-:Y:S02]  /*02a0*/  IMAD R0, R3, R0, R5 ;  /* 0x0000000003007224 */ /* 0x000fe400078e0205 */
[----:B0-----:R-:W0:Y:S01]  /*02b0*/  LDS R7, [R2+0x40] ;  /* 0x0000400002077984 */ /* 0x001e220000000800 */
[----:B------:R-:W2:Y:S03]  /*02c0*/  LDCU.128 UR12, c[0x0][0x390] ;  /* 0x00007200ff0c77ac */ /* 0x000ea60008000c00 */
[----:B------:R-:W3:Y:S01]  /*02d0*/  LDS R9, [R2+0x3c] ;  /* 0x00003c0002097984 */ /* 0x000ee20000000800 */
[----:B------:R-:W4:Y:S03]  /*02e0*/  LDCU UR4, c[0x0][0x3c0] ;  /* 0x00007800ff0477ac */ /* 0x000f260008000800 */
[----:B------:R-:W5:Y:S04]  /*02f0*/  LDS R11, [R2+0x48] ;  /* 0x00004800020b7984 */ /* 0x000f680000000800 */
[----:B------:R-:W2:Y:S04]  /*0300*/  LDS R12, [R2+0x38] ;  /* 0x00003800020c7984 */ /* 0x000ea80000000800 */
[----:B------:R-:W4:Y:S04]  /*0310*/  LDS R13, [R2+0x4c] ;  /* 0x00004c00020d7984 */ /* 0x000f280000000800 */
[----:B------:R-:W4:Y:S04]  /*0320*/  LDS R14, [R2+0x34] ;  /* 0x00003400020e7984 */ /* 0x000f280000000800 */
[----:B------:R-:W4:Y:S04]  /*0330*/  LDS R15, [R2+0x50] ;  /* 0x00005000020f7984 */ /* 0x000f280000000800 */
[----:B------:R-:W4:Y:S04]  /*0340*/  LDS R8, [R2+0x30] ;  /* 0x0000300002087984 */ /* 0x000f280000000800 */
[----:B------:R-:W4:Y:S01]  /*0350*/  LDS R4, [R2+0x54] ;  /* 0x0000540002047984 */ /* 0x000f220000000800 */
[----:B-1----:R-:W-:-:S03]  /*0360*/  FMUL R10, R6, UR9 ;  /* 0x00000009060a7c20 */ /* 0x002fc60008400000 */
[----:B------:R-:W-:Y:S01]  /*0370*/  LDS R17, [R2+0x78] ;  /* 0x0000780002117984 */ /* 0x000fe20000000800 */
[----:B0-----:R-:W-:-:S03]  /*0380*/  FFMA R10, R7, UR8, R10 ;  /* 0x00000008070a7c23 */ /* 0x001fc6000800000a */
[----:B------:R-:W0:Y:S01]  /*0390*/  LDS R6, [R2+0x2c] ;  /* 0x00002c0002067984 */ /* 0x000e220000000800 */
[----:B---3--:R-:W-:-:S03]  /*03a0*/  FFMA R10, R9, UR9, R10 ;  /* 0x00000009090a7c23 */ /* 0x008fc6000800000a */
[----:B------:R-:W1:Y:S01]  /*03b0*/  LDS R7, [R2+0x58] ;  /* 0x0000580002077984 */ /* 0x000e620000000800 */
[----:B-----5:R-:W-:-:S03]  /*03c0*/  FFMA R11, R11, UR10, R10 ;  /* 0x0000000a0b0b7c23 */ /* 0x020fc6000800000a */
[----:B------:R-:W3:Y:S01]  /*03d0*/  LDS R9, [R2+0x28] ;  /* 0x0000280002097984 */ /* 0x000ee20000000800 */
[----:B--2---:R-:W-:-:S03]  /*03e0*/  FFMA R12, R12, UR10, R11 ;  /* 0x0000000a0c0c7c23 */ /* 0x004fc6000800000b */
[----:B------:R-:W2:Y:S01]  /*03f0*/  LDS R10, [R2+0x5c] ;  /* 0x00005c00020a7984 */ /* 0x000ea20000000800 */
[----:B----4-:R-:W-:-:S03]  /*0400*/  FFMA R13, R13, UR11, R12 ;  /* 0x0000000b0d0d7c23 */ /* 0x010fc6000800000c */
[----:B------:R-:W4:Y:S01]  /*0410*/  LDS R11, [R2+0x24] ;  /* 0x00002400020b7984 */ /* 0x000f220000000800 */
[----:B------:R-:W-:-:S03]  /*0420*/  FFMA R14, R14, UR11, R13 ;  /* 0x0000000b0e0e7c23 */ /* 0x000fc6000800000d */
[----:B------:R-:W5:Y:S01]  /*0430*/  LDS R12, [R2+0x60] ;  /* 0x00006000020c7984 */ /* 0x000f620000000800 */
[----:B------:R-:W5:Y:S01]  /*0440*/  LDCU.128 UR8, c[0x0][0x3a0] ;  /* 0x00007400ff0877ac */ /* 0x000f620008000c00 */
[----:B------:R-:W-:Y:S02]  /*0450*/  FFMA R15, R15, UR12, R14 ;  /* 0x0000000c0f0f7c23 */ /* 0x000fe4000800000e */
[----:B------:R-:W5:Y:S02]  /*0460*/  LDS R13, [R2+0x20] ;  /* 0x00002000020d7984 */ /* 0x000f640000000800 */
[----:B------:R-:W-:Y:S02]  /*0470*/  FFMA R15, R8, UR12, R15 ;  /* 0x0000000c080f7c23 */ /* 0x000fe4000800000f */
[----:B------:R-:W5:Y:S02]  /*0480*/  LDS R14, [R2+0x64] ;  /* 0x00006400020e7984 */ /* 0x000f640000000800 */
[----:B------:R-:W-:-:S02]  /*0490*/  FFMA R15, R4, UR13, R15 ;  /* 0x0000000d040f7c23 */ /* 0x000fc4000800000f */
[----:B------:R-:W5:Y:S04]  /*04a0*/  LDS R8, [R2+0x1c] ;  /* 0x00001c0002087984 */ /* 0x000f680000000800 */
[----:B------:R-:W5:Y:S01]  /*04b0*/  LDS R4, [R2+0x68] ;  /* 0x0000680002047984 */ /* 0x000f620000000800 */
[----:B0-----:R-:W-:-:S03]  /*04c0*/  FFMA R16, R6, UR13, R15 ;  /* 0x0000000d06107c23 */ /* 0x001fc6000800000f */
[----:B------:R-:W-:Y:S01]  /*04d0*/  LDS R19, [R2+0x8] ;  /* 0x0000080002137984 */ /* 0x000fe20000000800 */
[----:B-1----:R-:W-:-:S03]  /*04e0*/  FFMA R16, R7, UR14, R16 ;  /* 0x0000000e07107c23 */ /* 0x002fc60008000010 */
[----:B------:R-:W0:Y:S01]  /*04f0*/  LDS R6, [R2+0x18] ;  /* 0x0000180002067984 */ /* 0x000e220000000800 */
[----:B---3--:R-:W-:-:S03]  /*0500*/  FFMA R15, R9, UR14, R16 ;  /* 0x0000000e090f7c23 */ /* 0x008fc60008000010 */
[----:B------:R-:W1:Y:S01]  /*0510*/  LDS R7, [R2+0x6c] ;  /* 0x00006c0002077984 */ /* 0x000e620000000800 */
[----:B--2---:R-:W-:-:S03]  /*0520*/  FFMA R16, R10, UR15, R15 ;  /* 0x0000000f0a107c23 */ /* 0x004fc6000800000f */
[----:B------:R-:W2:Y:S01]  /*0530*/  LDS R9, [R2+0x14] ;  /* 0x0000140002097984 */ /* 0x000ea20000000800 */
[----:B----4-:R-:W-:-:S03]  /*0540*/  FFMA R15, R11, UR15, R16 ;  /* 0x0000000f0b0f7c23 */ /* 0x010fc60008000010 */
[----:B------:R-:W3:Y:S01]  /*0550*/  LDS R10, [R2+0x70] ;  /* 0x00007000020a7984 */ /* 0x000ee20000000800 */
[----:B------:R-:W3:Y:S01]  /*0560*/  LDCU.128 UR12, c[0x0][0x3b0] ;  /* 0x00007600ff0c77ac */ /* 0x000ee20008000c00 */
[----:B-----5:R-:W-:Y:S02]  /*0570*/  FFMA R16, R12, UR8, R15 ;  /* 0x000000080c107c23 */ /* 0x020fe4000800000f */
[----:B------:R-:W4:Y:S02]  /*0580*/  LDS R11, [R2+0x10] ;  /* 0x00001000020b7984 */ /* 0x000f240000000800 */
[----:B------:R-:W-:Y:S02]  /*0590*/  FFMA R15, R13, UR8, R16 ;  /* 0x000000080d0f7c23 */ /* 0x000fe40008000010 */
[----:B------:R-:W5:Y:S02]  /*05a0*/  LDS R12, [R2+0x74] ;  /* 0x00007400020c7984 */ /* 0x000f640000000800 */
[----:B------:R-:W-:-:S02]  /*05b0*/  FFMA R15, R14, UR9, R15 ;  /* 0x000000090e0f7c23 */ /* 0x000fc4000800000f */
[----:B------:R-:W5:Y:S02]  /*05c0*/  LDS R13, [R2+0xc] ;  /* 0x00000c00020d7984 */ /* 0x000f640000000800 */
[----:B------:R-:W-:Y:S02]  /*05d0*/  FFMA R15, R8, UR9, R15 ;  /* 0x00000009080f7c23 */ /* 0x000fe4000800000f */
[----:B------:R-:W5:Y:S01]  /*05e0*/  LDS R21, [R2+0x7c] ;  /* 0x00007c0002157984 */ /* 0x000f620000000800 */
[----:B------:R-:W3:Y:S01]  /*05f0*/  LDCU.64 UR8, c[0x0][0x3d8] ;  /* 0x00007b00ff0877ac */ /* 0x000ee20008000a00 */
[----:B------:R-:W-:Y:S02]  /*0600*/  FFMA R15, R4, UR10, R15 ;  /* 0x0000000a040f7c23 */ /* 0x000fe4000800000f */
[----:B------:R-:W-:Y:S02]  /*0610*/  LDS R4, [R2] ;  /* 0x0000000002047984 */ /* 0x000fe40000000800 */
[----:B0-----:R-:W-:-:S02]  /*0620*/  FFMA R6, R6, UR10, R15 ;  /* 0x0000000a06067c23 */ /* 0x001fc4000800000f */
[----:B------:R-:W0:Y:S02]  /*0630*/  LDS R15, [R2+0x4] ;  /* 0x00000400020f7984 */ /* 0x000e240000000800 */
[----:B-1----:R-:W-:Y:S02]  /*0640*/  FFMA R6, R7, UR11, R6 ;  /* 0x0000000b07067c23 */ /* 0x002fe40008000006 */
[----:B------:R1:W0:Y:S02]  /*0650*/  LDS R7, [R2+0x80] ;  /* 0x0000800002077984 */ /* 0x0002240000000800 */
[----:B--2---:R-:W-:-:S04]  /*0660*/  FFMA R9, R9, UR11, R6 ;  /* 0x0000000b09097c23 */ /* 0x004fc80008000006 */
[----:B---3--:R-:W-:Y:S01]  /*0670*/  FFMA R10, R10, UR12, R9 ;  /* 0x0000000c0a0a7c23 */ /* 0x008fe20008000009 */
[----:B-1----:R-:W-:-:S03]  /*0680*/  IADD3 R2, P0, PT, R0, UR8, RZ ;  /* 0x0000000800027c10 */ /* 0x002fc6000ff1e0ff */
[----:B----4-:R-:W-:Y:S01]  /*0690*/  FFMA R11, R11, UR12, R10 ;  /* 0x0000000c0b0b7c23 */ /* 0x010fe2000800000a */
[----:B------:R-:W-:-:S03]  /*06a0*/  LEA.HI.X.SX32 R3, R0, UR9, 0x1, P0 ;  /* 0x0000000900037c11 */ /* 0x000fc600080f0eff */
[----:B-----5:R-:W-:-:S04]  /*06b0*/  FFMA R12, R12, UR13, R11 ;  /* 0x0000000d0c0c7c23 */ /* 0x020fc8000800000b */
[----:B------:R-:W-:-:S04]  /*06c0*/  FFMA R12, R13, UR13, R12 ;  /* 0x0000000d0d0c7c23 */ /* 0x000fc8000800000c */
[----:B------:R-:W-:-:S04]  /*06d0*/  FFMA R12, R17, UR14, R12 ;  /* 0x0000000e110c7c23 */ /* 0x000fc8000800000c */
[----:B------:R-:W-:-:S04]  /*06e0*/  FFMA R12, R19, UR14, R12 ;  /* 0x0000000e130c7c23 */ /* 0x000fc8000800000c */
[----:B------:R-:W-:-:S04]  /*06f0*/  FFMA R12, R21, UR15, R12 ;  /* 0x0000000f150c7c23 */ /* 0x000fc8000800000c */
[----:B0-----:R-:W-:-:S04]  /*0700*/  FFMA R12, R15, UR15, R12 ;  /* 0x0000000f0f0c7c23 */ /* 0x001fc8000800000c */
[----:B------:R-:W-:-:S04]  /*0710*/  FFMA R7, R7, UR4, R12 ;  /* 0x0000000407077c23 */ /* 0x000fc8000800000c */
[----:B------:R-:W-:-:S06]  /*0720*/  FFMA R4, R4, UR4, R7 ;  /* 0x0000000404047c23 */ /* 0x000fcc0008000007 */
[----:B------:R-:W0:Y:S02]  /*0730*/  F2I.TRUNC.NTZ R4, R4 ;  /* 0x0000000400047305 */ /* 0x000e24000020f100 */
[----:B0-----:R-:W-:-:S05]  /*0740*/  VIMNMX.RELU R5, PT, PT, R4, 0xff, PT ;  /* 0x000000ff04057848 */ /* 0x001fca0003fe1100 */
[----:B------:R-:W-:Y:S01]  /*0750*/  STG.E.U8 desc[UR6][R2.64], R5 ;  /* 0x0000000502007986 */ /* 0x000fe2000c101106 */
[----:B------:R-:W-:Y:S05]  /*0760*/  EXIT ;  /* 0x000000000000794d */ /* 0x000fea0003800000 */
.L_x_0:
[----:B------:R-:W-:-:S00]  /*0770*/  BRA `(.L_x_0) ;  /* 0xfffffffc00fc7947 */ /* 0x000fc0000383ffff */
[----:B------:R-:W-:-:S00]  /*0780*/  NOP ;  /* 0x0000000000007918 */ /* 0x000fc00000000000 */
[----:B------:R-:W-:-:S00]  /*0790*/  NOP ;  /* 0x0000000000007918 */ /* 0x000fc00000000000 */
[----:B------:R-:W-:-:S00]  /*07a0*/  NOP ;  /* 0x0000000000007918 */ /* 0x000fc00000000000 */
[----:B------:R-:W-:-:S00]  /*07b0*/  NOP ;  /* 0x0000000000007918 */ /* 0x000fc00000000000 */
[----:B------:R-:W-:-:S00]  /*07c0*/  NOP ;  /* 0x0000000000007918 */ /* 0x000fc00000000000 */
[----:B------:R-:W-:-:S00]  /*07d0*/  NOP ;  /* 0x0000000000007918 */ /* 0x000fc00000000000 */
[----:B------:R-:W-:-:S00]  /*07e0*/  NOP ;  /* 0x0000000000007918 */ /* 0x000fc00000000000 */
[----:B------:R-:W-:-:S00]  /*07f0*/  NOP ;  /* 0x0000000000007918 */ /* 0x000fc00000000000 */
.L_x_2:


//--------------------- .text._Z20convolution_vertical13kernel_paramsPhS0_ --------------------------
	.section	.text._Z20convolution_vertical13kernel_paramsPhS0_,"ax",@progbits
	.align	128
.text._Z20convolution_vertical13kernel_paramsPhS0_:
        .type           _Z20convolution_vertical13kernel_paramsPhS0_,@function
        .size           _Z20convolution_vertical13kernel_paramsPhS0_,(.L_x_3 - _Z20convolution_vertical13kernel_paramsPhS0_)
        .other          _Z20convolution_vertical13kernel_paramsPhS0_,@"STO_CUDA_ENTRY STV_DEFAULT"
_Z20convolution_vertical13kernel_paramsPhS0_:
[----:B------:R-:W-:Y:S01]  /*0000*/  LDC R1, c[0x0][0x37c] ;  /* 0x0000df00ff017b82 */ /* 0x000fe20000000800 */
[----:B------:R-:W0:Y:S07]  /*0010*/  S2R R13, SR_TID.Y ;  /* 0x00000000000d7919 */ /* 0x000e2e0000002200 */
[----:B------:R-:W1:Y:S01]  /*0020*/  LDC R12, c[0x0][0x3c8] ;  /* 0x0000f200ff0c7b82 */ /* 0x000e620000000800 */
[----:B------:R-:W2:Y:S01]  /*0030*/  LDCU.64 UR4, c[0x0][0x3d0] ;  /* 0x00007a00ff0477ac */ /* 0x000ea20008000a00 */
[----:B------:R-:W0:Y:S01]  /*0040*/  S2R R2, SR_CTAID.Y ;  /* 0x0000000000027919 */ /* 0x000e220000002600 */
[----:B------:R-:W3:Y:S01]  /*0050*/  LDCU.64 UR6, c[0x0][0x358] ;  /* 0x00006b00ff0677ac */ /* 0x000ee20008000a00 */
[----:B------:R-:W4:Y:S04]  /*0060*/  S2R R11, SR_TID.X ;  /* 0x00000000000b7919 */ /* 0x000f280000002100 */
[----:B------:R-:W5:Y:S01]  /*0070*/  LDC R0, c[0x0][0x3c4] ;  /* 0x0000f100ff007b82 */ /* 0x000f620000000800 */
[----:B------:R-:W4:Y:S01]  /*0080*/  S2R R4, SR_CTAID.X ;  /* 0x0000000000047919 */ /* 0x000f220000002500 */
[----:B0-----:R-:W-:-:S02]  /*0090*/  LEA R3, R2, R13, 0x5 ;  /* 0x0000000d02037211 */ /* 0x001fc400078e28ff */
[----:B-1----:R-:W-:Y:S02]  /*00a0*/  IADD3 R2, PT, PT, R12, -0x1, RZ ;  /* 0xffffffff0c027810 */ /* 0x002fe40007ffe0ff */
[----:B----4-:R-:W-:Y:S02]  /*00b0*/  LEA R5, R4, R11, 0x5 ;  /* 0x0000000b04057211 */ /* 0x010fe400078e28ff */
[C-C-:B------:R-:W-:Y:S02]  /*00c0*/  VIADDMNMX.RELU R4, R3.reuse, 0xfffffff0, R2.reuse, PT ;  /* 0xfffffff003047846 */ /* 0x140fe40003801102 */
[----:B-----5:R-:W-:Y:S02]  /*00d0*/  VIADDMNMX.RELU R7, R0, 0xffffffff, R5, PT ;  /* 0xffffffff00077846 */ /* 0x020fe40003801105 */
[----:B------:R-:W-:-:S03]  /*00e0*/  VIADDMNMX.RELU R2, R3, 0x10, R2, PT ;  /* 0x0000001003027846 */ /* 0x000fc60003801102 */
[-CC-:B------:R-:W-:Y:S02]  /*00f0*/  IMAD R4, R4, R0.reuse, R7.reuse ;  /* 0x0000000004047224 */ /* 0x180fe400078e0207 */
        /* <DEDUP_REMOVED lines=24> */
[----:B------:R-:W-:Y:S01]  /*0280*/  LEA R4, R13, UR4, 0x7 ;  /* 0x000000040d047c11 */ /* 0x000fe2000f8e38ff */
[----:B0-----:R-:W0:Y:S01]  /*0290*/  LDS R9, [R2+0x780] ;  /* 0x0007800002097984 */ /* 0x001e220000000800 */
[----:B------:R-:W0:Y:S01]  /*02a0*/  LDCU.128 UR8, c[0x0][0x380] ;  /* 0x00007000ff0877ac */ /* 0x000e220008000c00 */
[----:B------:R-:W-:Y:S01]  /*02b0*/  IMAD R0, R3, R0, R5 ;  /* 0x0000000003007224 */ /* 0x000fe200078e0205 */
[----:B------:R-:W-:Y:S01]  /*02c0*/  LEA R6, R11, R4, 0x2 ;  /* 0x000000040b067211 */ /* 0x000fe200078e10ff */
[----:B------:R-:W-:Y:S01]  /*02d0*/  LDS R13, [R2+0x700] ;  /* 0x00070000020d7984 */ /* 0x000fe20000000800 */
[----:B------:R-:W1:Y:S03]  /*02e0*/  LDCU.128 UR12, c[0x0][0x390] ;  /* 0x00007200ff0c77ac */ /* 0x000e660008000c00 */
[----:B------:R-:W2:Y:S01]  /*02f0*/  LDS R7, [R6+0x800] ;  /* 0x0008000006077984 */ /* 0x000ea20000000800 */
[----:B------:R-:W3:Y:S03]  /*0300*/  LDCU UR5, c[0x0][0x3c0] ;  /* 0x00007800ff0577ac */ /* 0x000ee60008000800 */
[----:B------:R-:W4:Y:S04]  /*0310*/  LDS R11, [R2+0x880] ;  /* 0x00088000020b7984 */ /* 0x000f280000000800 */
[----:B------:R-:W5:Y:S04]  /*0320*/  LDS R12, [R2+0x900] ;  /* 0x00090000020c7984 */ /* 0x000f680000000800 */
[----:B------:R-:W1:Y:S04]  /*0330*/  LDS R15, [R2+0x680] ;  /* 0x00068000020f7984 */ /* 0x000e680000000800 */
[----:B------:R-:W3:Y:S04]  /*0340*/  LDS R14, [R2+0x980] ;  /* 0x00098000020e7984 */ /* 0x000ee80000000800 */
[----:B------:R-:W3:Y:S04]  /*0350*/  LDS R17, [R2+0x600] ;  /* 0x0006000002117984 */ /* 0x000ee80000000800 */
[----:B------:R-:W3:Y:S04]  /*0360*/  LDS R8, [R2+0xa00] ;  /* 0x000a000002087984 */ /* 0x000ee80000000800 */
[----:B------:R-:W3:Y:S01]  /*0370*/  LDS R4, [R2+0x580] ;  /* 0x0005800002047984 */ /* 0x000ee20000000800 */
[----:B0-----:R-:W-:-:S03]  /*0380*/  FMUL R10, R9, UR9 ;  /* 0x00000009090a7c20 */ /* 0x001fc60008400000 */
[----:B------:R-:W0:Y:S04]  /*0390*/  LDS R6, [R2+0xa80] ;  /* 0x000a800002067984 */ /* 0x000e280000000800 */
[----:B------:R-:W-:Y:S01]  /*03a0*/  LDS R9, [R2+0xb00] ;  /* 0x000b000002097984 */ /* 0x000fe20000000800 */
[----:B--2---:R-:W-:-:S03]  /*03b0*/  FFMA R10, R7, UR8, R10 ;  /* 0x00000008070a7c23 */ /* 0x004fc6000800000a */
[----:B------:R-:W-:Y:S01]  /*03c0*/  LDS R19, [R2+0xf00] ;  /* 0x000f000002137984 */ /* 0x000fe20000000800 */
[----:B----4-:R-:W-:-:S03]  /*03d0*/  FFMA R10, R11, UR9, R10 ;  /* 0x000000090b0a7c23 */ /* 0x010fc6000800000a */
[----:B------:R-:W2:Y:S01]  /*03e0*/  LDS R7, [R2+0x500] ;  /* 0x0005000002077984 */ /* 0x000ea20000000800 */
[----:B------:R-:W-:-:S03]  /*03f0*/  FFMA R13, R13, UR10, R10 ;  /* 0x0000000a0d0d7c23 */ /* 0x000fc6000800000a */
[----:B------:R-:W-:Y:S01]  /*0400*/  LDS R11, [R2+0xb80] ;  /* 0x000b8000020b7984 */ /* 0x000fe20000000800 */
[----:B-----5:R-:W-:-:S03]  /*0410*/  FFMA R12, R12, UR10, R13 ;  /* 0x0000000a0c0c7c23 */ /* 0x020fc6000800000d */
[----:B------:R-:W4:Y:S01]  /*0420*/  LDS R10, [R2+0x480] ;  /* 0x00048000020a7984 */ /* 0x000f220000000800 */
[----:B-1----:R-:W-:-:S03]  /*0430*/  FFMA R15, R15, UR11, R12 ;  /* 0x0000000b0f0f7c23 */ /* 0x002fc6000800000c */
[----:B------:R-:W-:Y:S01]  /*0440*/  LDS R13, [R2+0xc00] ;  /* 0x000c0000020d7984 */ /* 0x000fe20000000800 */
[----:B---3--:R-:W-:-:S03]  /*0450*/  FFMA R14, R14, UR11, R15 ;  /* 0x0000000b0e0e7c23 */ /* 0x008fc6000800000f */
[----:B------:R-:W1:Y:S01]  /*0460*/  LDS R12, [R2+0x400] ;  /* 0x00040000020c7984 */ /* 0x000e620000000800 */
[----:B------:R-:W1:Y:S01]  /*0470*/  LDCU.128 UR8, c[0x0][0x3a0] ;  /* 0x00007400ff0877ac */ /* 0x000e620008000c00 */
[----:B------:R-:W-:Y:S02]  /*0480*/  FFMA R17, R17, UR12, R14 ;  /* 0x0000000c11117c23 */ /* 0x000fe4000800000e */
[----:B------:R-:W-:Y:S02]  /*0490*/  LDS R21, [R2+0x80] ;  /* 0x0000800002157984 */ /* 0x000fe40000000800 */
[----:B------:R-:W-:Y:S02]  /*04a0*/  FFMA R17, R8, UR12, R17 ;  /* 0x0000000c08117c23 */ /* 0x000fe40008000011 */
[----:B------:R-:W3:Y:S02]  /*04b0*/  LDS R14, [R2+0x380] ;  /* 0x00038000020e7984 */ /* 0x000ee40000000800 */
[----:B------:R-:W-:-:S02]  /*04c0*/  FFMA R17, R4, UR13, R17 ;  /* 0x0000000d04117c23 */ /* 0x000fc40008000011 */
[----:B------:R-:W5:Y:S02]  /*04d0*/  LDS R8, [R2+0xc80] ;  /* 0x000c800002087984 */ /* 0x000f640000000800 */
[----:B0-----:R-:W-:Y:S02]  /*04e0*/  FFMA R16, R6, UR13, R17 ;  /* 0x0000000d06107c23 */ /* 0x001fe40008000011 */
[----:B------:R-:W0:Y:S04]  /*04f0*/  LDS R4, [R2+0x300] ;  /* 0x0003000002047984 */ /* 0x000e280000000800 */
[----:B------:R-:W0:Y:S01]  /*0500*/  LDS R6, [R2+0xd00] ;  /* 0x000d000002067984 */ /* 0x000e220000000800 */
[----:B--2---:R-:W-:-:S03]  /*0510*/  FFMA R16, R7, UR14, R16 ;  /* 0x0000000e07107c23 */ /* 0x004fc60008000010 */
[----:B------:R-:W-:Y:S01]  /*0520*/  LDS R17, [R2+0x100] ;  /* 0x0001000002117984 */ /* 0x000fe20000000800 */
[----:B------:R-:W-:-:S03]  /*0530*/  FFMA R15, R9, UR14, R16 ;  /* 0x0000000e090f7c23 */ /* 0x000fc60008000010 */
[----:B------:R-:W2:Y:S01]  /*0540*/  LDS R7, [R2+0x280] ;  /* 0x0002800002077984 */ /* 0x000ea20000000800 */
[----:B----4-:R-:W-:-:S03]  /*0550*/  FFMA R16, R10, UR15, R15 ;  /* 0x0000000f0a107c23 */ /* 0x010fc6000800000f */
[----:B------:R-:W4:Y:S01]  /*0560*/  LDS R9, [R2+0xd80] ;  /* 0x000d800002097984 */ /* 0x000f220000000800 */
[----:B------:R-:W-:-:S03]  /*0570*/  FFMA R15, R11, UR15, R16 ;  /* 0x0000000f0b0f7c23 */ /* 0x000fc60008000010 */
[----:B------:R-:W4:Y:S01]  /*0580*/  LDS R10, [R2+0x200] ;  /* 0x00020000020a7984 */ /* 0x000f220000000800 */
[----:B------:R-:W4:Y:S01]  /*0590*/  LDCU.128 UR12, c[0x0][0x3b0] ;  /* 0x00007600ff0c77ac */ /* 0x000f220008000c00 */
[----:B-1----:R-:W-:Y:S02]  /*05a0*/  FFMA R16, R12, UR8, R15 ;  /* 0x000000080c107c23 */ /* 0x002fe4000800000f */
[----:B------:R-:W1:Y:S02]  /*05b0*/  LDS R11, [R2+0xe00] ;  /* 0x000e0000020b7984 */ /* 0x000e640000000800 */
[----:B------:R-:W-:Y:S02]  /*05c0*/  FFMA R15, R13, UR8, R16 ;  /* 0x000000080d0f7c23 */ /* 0x000fe40008000010 */
[----:B------:R-:W1:Y:S02]  /*05d0*/  LDS R12, [R2+0x180] ;  /* 0x00018000020c7984 */ /* 0x000e640000000800 */
[----:B---3--:R-:W-:-:S02]  /*05e0*/  FFMA R15, R14, UR9, R15 ;  /* 0x000000090e0f7c23 */ /* 0x008fc4000800000f */
[----:B------:R-:W3:Y:S02]  /*05f0*/  LDS R13, [R2+0xe80] ;  /* 0x000e8000020d7984 */ /* 0x000ee40000000800 */
[----:B-----5:R-:W-:Y:S01]  /*0600*/  FFMA R15, R8, UR9, R15 ;  /* 0x00000009080f7c23 */ /* 0x020fe2000800000f */
[----:B------:R-:W5:Y:S03]  /*0610*/  LDCU.64 UR8, c[0x0][0x3d8] ;  /* 0x00007b00ff0877ac */ /* 0x000f660008000a00 */
[----:B0-----:R-:W-:Y:S02]  /*0620*/  FFMA R15, R4, UR10, R15 ;  /* 0x0000000a040f7c23 */ /* 0x001fe4000800000f */
[----:B------:R-:W-:Y:S02]  /*0630*/  LDS R4, [R2+0x1000] ;  /* 0x0010000002047984 */ /* 0x000fe40000000800 */
[----:B------:R-:W-:-:S02]  /*0640*/  FFMA R6, R6, UR10, R15 ;  /* 0x0000000a06067c23 */ /* 0x000fc4000800000f */
[----:B------:R-:W0:Y:S02]  /*0650*/  LDS R15, [R2+0xf80] ;  /* 0x000f8000020f7984 */ /* 0x000e240000000800 */
[----:B--2---:R-:W-:Y:S02]  /*0660*/  FFMA R6, R7, UR11, R6 ;  /* 0x0000000b07067c23 */ /* 0x004fe40008000006 */
[----:B------:R5:W2:Y:S02]  /*0670*/  LDS R7, [R2] ;  /* 0x0000000002077984 */ /* 0x000aa40000000800 */
[----:B----4-:R-:W-:-:S04]  /*0680*/  FFMA R9, R9, UR11, R6 ;  /* 0x0000000b09097c23 */ /* 0x010fc80008000006 */
[----:B------:R-:W-:Y:S01]  /*0690*/  FFMA R10, R10, UR12, R9 ;  /* 0x0000000c0a0a7c23 */ /* 0x000fe20008000009 */
[----:B-----5:R-:W-:-:S03]  /*06a0*/  IADD3 R2, P0, PT, R0, UR8, RZ ;  /* 0x0000000800027c10 */ /* 0x020fc6000ff1e0ff */
[----:B-1----:R-:W-:Y:S01]  /*06b0*/  FFMA R11, R11, UR12, R10 ;  /* 0x0000000c0b0b7c23 */ /* 0x002fe2000800000a */
[----:B------:R-:W-:-:S03]  /*06c0*/  LEA.HI.X.SX32 R3, R0, UR9, 0x1, P0 ;  /* 0x0000000900037c11 */ /* 0x000fc600080f0eff */
[----:B------:R-:W-:-:S04]  /*06d0*/  FFMA R12, R12, UR13, R11 ;  /* 0x0000000d0c0c7c23 */ /* 0x000fc8000800000b */
[----:B---3--:R-:W-:-:S04]  /*06e0*/  FFMA R12, R13, UR13, R12 ;  /* 0x0000000d0d0c7c23 */ /* 0x008fc8000800000c */
[----:B------:R-:W-:-:S04]  /*06f0*/  FFMA R12, R17, UR14, R12 ;  /* 0x0000000e110c7c23 */ /* 0x000fc8000800000c */
[----:B------:R-:W-:-:S04]  /*0700*/  FFMA R12, R19, UR14, R12 ;  /* 0x0000000e130c7c23 */ /* 0x000fc8000800000c */
[----:B------:R-:W-:-:S04]  /*0710*/  FFMA R12, R21, UR15, R12 ;  /* 0x0000000f150c7c23 */ /* 0x000fc8000800000c */
[----:B0-----:R-:W-:-:S04]  /*0720*/  FFMA R12, R15, UR15, R12 ;  /* 0x0000000f0f0c7c23 */ /* 0x001fc8000800000c */
[----:B--2---:R-:W-:-:S04]  /*0730*/  FFMA R7, R7, UR5, R12 ;  /* 0x0000000507077c23 */ /* 0x004fc8000800000c */
[----:B------:R-:W-:-:S06]  /*0740*/  FFMA R4, R4, UR5, R7 ;  /* 0x0000000504047c23 */ /* 0x000fcc0008000007 */
[----:B------:R-:W0:Y:S02]  /*0750*/  F2I.TRUNC.NTZ R4, R4 ;  /* 0x0000000400047305 */ /* 0x000e24000020f100 */
[----:B0-----:R-:W-:-:S05]  /*0760*/  VIMNMX.RELU R5, PT, PT, R4, 0xff, PT ;  /* 0x000000ff04057848 */ /* 0x001fca0003fe1100 */
[----:B------:R-:W-:Y:S01]  /*0770*/  STG.E.U8 desc[UR6][R2.64], R5 ;  /* 0x0000000502007986 */ /* 0x000fe2000c101106 */
[----:B------:R-:W-:Y:S05]  /*0780*/  EXIT ;  /* 0x000000000000794d */ /* 0x000fea0003800000 */
.L_x_1:
        /* <DEDUP_REMOVED lines=15> */
.L_x_3:


//--------------------- .nv.shared._Z22convolution_horizontal13kernel_paramsPhS0_ --------------------------
	.section	.nv.shared._Z22convolution_horizontal13kernel_paramsPhS0_,"aw",@nobits
	.sectionflags	@""
	.align	4
.nv.shared._Z22convolution_horizontal13kernel_paramsPhS0_:
	.zero		9216


//--------------------- .nv.shared.reserved.0     --------------------------
	.section	.nv.shared.reserved.0,"aw",@nobits
	.weak		__nv_reservedSMEM_offset_0_alias
	.size		__nv_reservedSMEM_offset_0_alias, 0, 64
	.other		__nv_reservedSMEM_offset_0_alias,@"STO_CUDA_RESERVED_SHARED STV_DEFAULT"
__nv_reservedSMEM_offset_0_alias:
	.zero		0
	.zero		64


//--------------------- .nv.shared._Z20convolution_vertical13kernel_paramsPhS0_ --------------------------
	.section	.nv.shared._Z20convolution_vertical13kernel_paramsPhS0_,"aw",@nobits
	.sectionflags	@""
	.align	4
.nv.shared._Z20convolution_vertical13kernel_paramsPhS0_:
	.zero		9216


//--------------------- .nv.constant0._Z22convolution_horizontal13kernel_paramsPhS0_ --------------------------
	.section	.nv.constant0._Z22convolution_horizontal13kernel_paramsPhS0_,"a",@progbits
	.sectionflags	@""
	.align	4
.nv.constant0._Z22convolution_horizontal13kernel_paramsPhS0_:
	.zero		992


//--------------------- .nv.constant0._Z20convolution_vertical13kernel_paramsPhS0_ --------------------------
	.section	.nv.constant0._Z20convolution_vertical13kernel_paramsPhS0_,"a",@progbits
	.sectionflags	@""
	.align	4
.nv.constant0._Z20convolution_vertical13kernel_paramsPhS0_:
	.zero		992


//--------------------- SYMBOLS --------------------------

	.type		.nv.reservedSmem.offset0,@object
	.size		.nv.reservedSmem.offset0,0x4
	.type		.nv.reservedSmem.cap,@object
	.size		.nv.reservedSmem.cap,0x4
